	.headerflags	@"EF_CUDA_TEXMODE_UNIFIED EF_CUDA_64BIT_ADDRESS EF_CUDA_ACCELERATORS EF_CUDA_SM90 EF_CUDA_VIRTUAL_SM(EF_CUDA_SM90)"
	.elftype	@"ET_EXEC"


//--------------------- .nv.info                  --------------------------
	.section	.nv.info,"",@"SHT_CUDA_INFO"
	.align	4


	//----- nvinfo : EIATTR_REGCOUNT
	.align		4
        /*0000*/ 	.byte	0x04, 0x2f
        /*0002*/ 	.short	(.L_3 - .L_2)
	.align		4
.L_2:
        /*0004*/ 	.word	index@(triton_poi_fused__native_batch_norm_legit_no_training_relu_9)
        /*0008*/ 	.word	0x0000000f


	//----- nvinfo : EIATTR_MIN_STACK_SIZE
	.align		4
.L_3:
        /*000c*/ 	.byte	0x04, 0x12
        /*000e*/ 	.short	(.L_5 - .L_4)
	.align		4
.L_4:
        /*0010*/ 	.word	index@(triton_poi_fused__native_batch_norm_legit_no_training_relu_9)
        /*0014*/ 	.word	0x00000000


	//----- nvinfo : EIATTR_FRAME_SIZE
	.align		4
.L_5:
        /*0018*/ 	.byte	0x04, 0x11
        /*001a*/ 	.short	(.L_7 - .L_6)
	.align		4
.L_6:
        /*001c*/ 	.word	index@(triton_poi_fused__native_batch_norm_legit_no_training_relu_9)
        /*0020*/ 	.word	0x00000000


	//----- nvinfo : EIATTR_MIN_STACK_SIZE
	.align		4
.L_7:
        /*0024*/ 	.byte	0x04, 0x12
        /*0026*/ 	.short	(.L_9 - .L_8)
	.align		4
.L_8:
        /*0028*/ 	.word	index@(triton_poi_fused__native_batch_norm_legit_no_training_relu_9)
        /*002c*/ 	.word	0x00000000
.L_9:


//--------------------- .nv.info.triton_poi_fused__native_batch_norm_legit_no_training_relu_9 --------------------------
	.section	.nv.info.triton_poi_fused__native_batch_norm_legit_no_training_relu_9,"",@"SHT_CUDA_INFO"
	.sectionflags	@""
	.align	4


	//----- nvinfo : EIATTR_CUDA_API_VERSION
	.align		4
        /*0000*/ 	.byte	0x04, 0x37
        /*0002*/ 	.short	(.L_11 - .L_10)
.L_10:
        /*0004*/ 	.word	0x0000007c


	//----- nvinfo : EIATTR_KPARAM_INFO
	.align		4
.L_11:
        /*0008*/ 	.byte	0x04, 0x17
        /*000a*/ 	.short	(.L_13 - .L_12)
.L_12:
        /*000c*/ 	.word	0x00000000
        /*0010*/ 	.short	0x0003
        /*0012*/ 	.short	0x0018
        /*0014*/ 	.byte	0x00, 0xf0, 0x11, 0x00


	//----- nvinfo : EIATTR_KPARAM_INFO
	.align		4
.L_13:
        /*0018*/ 	.byte	0x04, 0x17
        /*001a*/ 	.short	(.L_15 - .L_14)
.L_14:
        /*001c*/ 	.word	0x00000000
        /*0020*/ 	.short	0x0002
        /*0022*/ 	.short	0x0010
        /*0024*/ 	.byte	0x00, 0xf4, 0x21, 0x00


	//----- nvinfo : EIATTR_KPARAM_INFO
	.align		4
.L_15:
        /*0028*/ 	.byte	0x04, 0x17
        /*002a*/ 	.short	(.L_17 - .L_16)
.L_16:
        /*002c*/ 	.word	0x00000000
        /*0030*/ 	.short	0x0001
        /*0032*/ 	.short	0x0008
        /*0034*/ 	.byte	0x00, 0xf4, 0x21, 0x00


	//----- nvinfo : EIATTR_KPARAM_INFO
	.align		4
.L_17:
        /*0038*/ 	.byte	0x04, 0x17
        /*003a*/ 	.short	(.L_19 - .L_18)
.L_18:
        /*003c*/ 	.word	0x00000000
        /*0040*/ 	.short	0x0000
        /*0042*/ 	.short	0x0000
        /*0044*/ 	.byte	0x00, 0xf4, 0x21, 0x00


	//----- nvinfo : EIATTR_SPARSE_MMA_MASK
	.align		4
.L_19:
        /*0048*/ 	.byte	0x03, 0x50
        /*004a*/ 	.short	0x0000


	//----- nvinfo : EIATTR_MAXREG_COUNT
	.align		4
        /*004c*/ 	.byte	0x03, 0x1b
        /*004e*/ 	.short	0x00ff


	//----- nvinfo : EIATTR_EXIT_INSTR_OFFSETS
	.align		4
        /*0050*/ 	.byte	0x04, 0x1c
        /*0052*/ 	.short	(.L_21 - .L_20)


	//   ....[0]....
.L_20:
        /*0054*/ 	.word	0x00000330


	//----- nvinfo : EIATTR_REQNTID
	.align		4
.L_21:
        /*0058*/ 	.byte	0x04, 0x10
        /*005a*/ 	.short	(.L_23 - .L_22)
.L_22:
        /*005c*/ 	.word	0x00000100
        /*0060*/ 	.word	0x00000001
        /*0064*/ 	.word	0x00000001


	//----- nvinfo : EIATTR_CBANK_PARAM_SIZE
	.align		4
.L_23:
        /*0068*/ 	.byte	0x03, 0x19
        /*006a*/ 	.short	0x001c


	//----- nvinfo : EIATTR_PARAM_CBANK
	.align		4
        /*006c*/ 	.byte	0x04, 0x0a
        /*006e*/ 	.short	(.L_25 - .L_24)
	.align		4
.L_24:
        /*0070*/ 	.word	index@(.nv.constant0.triton_poi_fused__native_batch_norm_legit_no_training_relu_9)
        /*0074*/ 	.short	0x0210
        /*0076*/ 	.short	0x001c


	//----- nvinfo : EIATTR_SW_WAR
	.align		4
.L_25:
        /*0078*/ 	.byte	0x04, 0x36
        /*007a*/ 	.short	(.L_27 - .L_26)
.L_26:
        /*007c*/ 	.word	0x00000008
.L_27:


//--------------------- .nv.callgraph             --------------------------
	.section	.nv.callgraph,"",@"SHT_CUDA_CALLGRAPH"
	.align	4
	.sectionentsize	8
	.align		4
        /*0000*/ 	.word	0x00000000
	.align		4
        /*0004*/ 	.word	0xffffffff
	.align		4
        /*0008*/ 	.word	0x00000000
	.align		4
        /*000c*/ 	.word	0xfffffffe
	.align		4
        /*0010*/ 	.word	0x00000000
	.align		4
        /*0014*/ 	.word	0xfffffffd
	.align		4
        /*0018*/ 	.word	0x00000000
	.align		4
        /*001c*/ 	.word	0xfffffffc


//--------------------- .nv.constant4             --------------------------
	.section	.nv.constant4,"a",@progbits
	.align	8
	.align		8
.nv.constant4:
        /*0000*/ 	.dword	_$_str
	.align		8
        /*0008*/ 	.dword	_$_str_$_2


//--------------------- .text.triton_poi_fused__native_batch_norm_legit_no_training_relu_9 --------------------------
	.section	.text.triton_poi_fused__native_batch_norm_legit_no_training_relu_9,"ax",@progbits
	.align	128
        .global         triton_poi_fused__native_batch_norm_legit_no_training_relu_9
        .type           triton_poi_fused__native_batch_norm_legit_no_training_relu_9,@function
        .size           triton_poi_fused__native_batch_norm_legit_no_training_relu_9,(.L_x_1 - triton_poi_fused__native_batch_norm_legit_no_training_relu_9)
        .other          triton_poi_fused__native_batch_norm_legit_no_training_relu_9,@"STO_CUDA_ENTRY STV_DEFAULT"
triton_poi_fused__native_batch_norm_legit_no_training_relu_9:
.text.triton_poi_fused__native_batch_norm_legit_no_training_relu_9:
[----:B------:R-:W-:Y:S01]  /*0000*/  LDC R1, c[0x0][0x28] ;  /* 0x00000a00ff017b82 */ /* 0x000fe20000000800 */
[----:B------:R-:W1:Y:S07]  /*0010*/  S2R R0, SR_TID.X ;  /* 0x0000000000007919 */ /* 0x000e6e0000002100 */
[----:B------:R-:W2:Y:S01]  /*0020*/  LDC.64 R8, c[0x0][0x220] ;  /* 0x00008800ff087b82 */ /* 0x000ea20000000a00 */
[----:B------:R-:W-:Y:S01]  /*0030*/  ULDC.64 UR4, c[0x0][0x208] ;  /* 0x0000820000047ab9 */ /* 0x000fe20000000a00 */
[----:B------:R-:W3:Y:S06]  /*0040*/  S2R R5, SR_CTAID.X ;  /* 0x0000000000057919 */ /* 0x000eec0000002500 */
[----:B------:R-:W4:Y:S01]  /*0050*/  LDC.64 R6, c[0x0][0x218] ;  /* 0x00008600ff067b82 */ /* 0x000f220000000a00 */
[----:B-1----:R-:W-:-:S02]  /*0060*/  SHF.L.U32 R0, R0, 0x1, RZ ;  /* 0x0000000100007819 */ /* 0x002fc400000006ff */
[----:B---3--:R-:W-:Y:S02]  /*0070*/  SHF.R.S32.HI R2, RZ, 0x16, R5 ;  /* 0x00000016ff027819 */ /* 0x008fe40000011405 */
[----:B------:R-:W-:Y:S02]  /*0080*/  LOP3.LUT R0, R0, 0x1fe, RZ, 0xc0, !PT ;  /* 0x000001fe00007812 */ /* 0x000fe400078ec0ff */
[----:B------:R-:W-:Y:S02]  /*0090*/  SGXT R2, R2, 0x1 ;  /* 0x000000010202781a */ /* 0x000fe40000000200 */
[----:B------:R-:W-:-:S04]  /*00a0*/  LEA R5, R5, R0, 0x9 ;  /* 0x0000000005057211 */ /* 0x000fc800078e48ff */
[----:B------:R-:W-:-:S04]  /*00b0*/  LEA.HI R2, R2, R5, RZ, 0x6 ;  /* 0x0000000502027211 */ /* 0x000fc800078f30ff */
[----:B------:R-:W-:-:S04]  /*00c0*/  LOP3.LUT R2, R2, 0xffffffc0, RZ, 0xc0, !PT ;  /* 0xffffffc002027812 */ /* 0x000fc800078ec0ff */
[----:B------:R-:W-:Y:S02]  /*00d0*/  IADD3 R11, R5, -R2, RZ ;  /* 0x80000002050b7210 */ /* 0x000fe40007ffe0ff */
[----:B------:R-:W1:Y:S03]  /*00e0*/  LDC.64 R2, c[0x0][0x210] ;  /* 0x00008400ff027b82 */ /* 0x000e660000000a00 */
[----:B--2---:R-:W-:-:S06]  /*00f0*/  IMAD.WIDE R8, R11, 0x4, R8 ;  /* 0x000000040b087825 */ /* 0x004fcc00078e0208 */
[----:B------:R-:W2:Y:S01]  /*0100*/  LDG.E.EL.64 R8, desc[UR4][R8.64] ;  /* 0x0000000408087981 */ /* 0x000ea2000c2e1b00 */
[----:B----4-:R-:W-:-:S06]  /*0110*/  IMAD.WIDE R6, R11, 0x4, R6 ;  /* 0x000000040b067825 */ /* 0x010fcc00078e0206 */
[----:B------:R-:W3:Y:S01]  /*0120*/  LDG.E.EL.64 R6, desc[UR4][R6.64] ;  /* 0x0000000406067981 */ /* 0x000ee2000c2e1b00 */
[----:B-1----:R-:W-:-:S05]  /*0130*/  IMAD.WIDE R2, R5, 0x4, R2 ;  /* 0x0000000405027825 */ /* 0x002fca00078e0202 */
[----:B------:R-:W3:Y:S01]  /*0140*/  LDG.E.64 R4, desc[UR4][R2.64] ;  /* 0x0000000402047981 */ /* 0x000ee2000c1e1b00 */
[----:B--2---:R-:W-:Y:S01]  /*0150*/  FADD R0, R8, 9.9999997473787516356e-06 ;  /* 0x3727c5ac08007421 */ /* 0x004fe20000000000 */
[----:B------:R-:W-:-:S03]  /*0160*/  FADD R10, R9, 9.9999997473787516356e-06 ;  /* 0x3727c5ac090a7421 */ /* 0x000fc60000000000 */
[----:B------:R-:W1:Y:S08]  /*0170*/  MUFU.SQRT R11, R0 ;  /* 0x00000000000b7308 */ /* 0x000e700000002000 */
[----:B------:R-:W2:Y:S01]  /*0180*/  MUFU.SQRT R12, R10 ;  /* 0x0000000a000c7308 */ /* 0x000ea20000002000 */
[C---:B-1----:R-:W-:Y:S02]  /*0190*/  FSETP.GT.AND P0, PT, R11.reuse, 8.50705917302346158658e+37, PT ;  /* 0x7e8000000b00780b */ /* 0x042fe40003f04000 */
[----:B------:R-:W-:-:S02]  /*01a0*/  FSETP.GEU.AND P2, PT, R11, 1.175494350822287508e-38, PT ;  /* 0x008000000b00780b */ /* 0x000fc40003f4e000 */
[C---:B--2---:R-:W-:Y:S02]  /*01b0*/  FSETP.GT.AND P1, PT, R12.reuse, 8.50705917302346158658e+37, PT ;  /* 0x7e8000000c00780b */ /* 0x044fe40003f24000 */
[----:B------:R-:W-:-:S07]  /*01c0*/  FSETP.GEU.AND P3, PT, R12, 1.175494350822287508e-38, PT ;  /* 0x008000000c00780b */ /* 0x000fce0003f6e000 */
[----:B------:R-:W-:Y:S01]  /*01d0*/  @P0 FMUL R11, R11, 0.25 ;  /* 0x3e8000000b0b0820 */ /* 0x000fe20000400000 */
[----:B------:R-:W-:-:S03]  /*01e0*/  HFMA2.MMA R9, -RZ, RZ, 1.625, 0 ;  /* 0x3e800000ff097435 */ /* 0x000fc600000001ff */
[----:B------:R-:W-:Y:S01]  /*01f0*/  @!P2 FMUL R11, R11, 16777216 ;  /* 0x4b8000000b0ba820 */ /* 0x000fe20000400000 */
[----:B------:R-:W-:-:S04]  /*0200*/  @P1 FMUL R12, R12, 0.25 ;  /* 0x3e8000000c0c1820 */ /* 0x000fc80000400000 */
[----:B------:R-:W-:Y:S01]  /*0210*/  @!P3 FMUL R12, R12, 16777216 ;  /* 0x4b8000000c0cb820 */ /* 0x000fe20000400000 */
[----:B------:R-:W1:Y:S01]  /*0220*/  MUFU.RCP R11, R11 ;  /* 0x0000000b000b7308 */ /* 0x000e620000001000 */
[----:B------:R-:W-:-:S07]  /*0230*/  FSEL R0, R9, 1, P0 ;  /* 0x3f80000009007808 */ /* 0x000fce0000000000 */
[----:B------:R-:W2:Y:S01]  /*0240*/  MUFU.RCP R12, R12 ;  /* 0x0000000c000c7308 */ /* 0x000ea20000001000 */
[----:B------:R-:W-:Y:S01]  /*0250*/  FSEL R9, R9, 1, P1 ;  /* 0x3f80000009097808 */ /* 0x000fe20000800000 */
[----:B------:R-:W-:Y:S01]  /*0260*/  @!P2 FMUL R0, R0, 16777216 ;  /* 0x4b8000000000a820 */ /* 0x000fe20000400000 */
[----:B---3--:R-:W-:-:S03]  /*0270*/  FADD R5, R5, -R7 ;  /* 0x8000000705057221 */ /* 0x008fc60000000000 */
[----:B------:R-:W-:Y:S01]  /*0280*/  @!P3 FMUL R9, R9, 16777216 ;  /* 0x4b8000000909b820 */ /* 0x000fe20000400000 */
[----:B-1----:R-:W-:Y:S01]  /*0290*/  FMUL R7, R11, R0 ;  /* 0x000000000b077220 */ /* 0x002fe20000400000 */
[----:B------:R-:W-:Y:S02]  /*02a0*/  FADD R4, R4, -R6 ;  /* 0x8000000604047221 */ /* 0x000fe40000000000 */
[----:B--2---:R-:W-:Y:S02]  /*02b0*/  FMUL R0, R12, R9 ;  /* 0x000000090c007220 */ /* 0x004fe40000400000 */
[----:B------:R-:W-:Y:S02]  /*02c0*/  FMUL R4, R4, R7 ;  /* 0x0000000704047220 */ /* 0x000fe40000400000 */
[----:B------:R-:W-:-:S03]  /*02d0*/  FMUL R0, R5, R0 ;  /* 0x0000000005007220 */ /* 0x000fc60000400000 */
[----:B------:R-:W-:Y:S02]  /*02e0*/  FSETP.GEU.AND P0, PT, R4, RZ, PT ;  /* 0x000000ff0400720b */ /* 0x000fe40003f0e000 */
[----:B------:R-:W-:Y:S02]  /*02f0*/  FSETP.GEU.AND P1, PT, R0, RZ, PT ;  /* 0x000000ff0000720b */ /* 0x000fe40003f2e000 */
[----:B------:R-:W-:Y:S02]  /*0300*/  FSEL R4, R4, RZ, P0 ;  /* 0x000000ff04047208 */ /* 0x000fe40000000000 */
[----:B------:R-:W-:-:S05]  /*0310*/  FSEL R5, R0, RZ, P1 ;  /* 0x000000ff00057208 */ /* 0x000fca0000800000 */
[----:B------:R-:W-:Y:S01]  /*0320*/  STG.E.64 desc[UR4][R2.64], R4 ;  /* 0x0000000402007986 */ /* 0x000fe2000c101b04 */
[----:B------:R-:W-:Y:S05]  /*0330*/  EXIT ;  /* 0x000000000000794d */ /* 0x000fea0003800000 */
.L_x_0:
[----:B------:R-:W-:-:S00]  /*0340*/  BRA `(.L_x_0) ;  /* 0xfffffffc00fc7947 */ /* 0x000fc0000383ffff */
[----:B------:R-:W-:-:S00]  /*0350*/  NOP ;  /* 0x0000000000007918 */ /* 0x000fc00000000000 */
        /* <DEDUP_REMOVED lines=10> */
.L_x_1:


//--------------------- .nv.global.init           --------------------------
	.section	.nv.global.init,"aw",@progbits
.nv.global.init:
	.type		_$_str,@object
	.size		_$_str,(_$_str_$_2 - _$_str)
_$_str:
        /*0000*/ 	.byte	0x5f, 0x5f, 0x43, 0x55, 0x44, 0x41, 0x5f, 0x46, 0x54, 0x5a, 0x00
	.type		_$_str_$_2,@object
	.size		_$_str_$_2,(.L_1 - _$_str_$_2)
_$_str_$_2:
        /*000b*/ 	.byte	0x5f, 0x5f, 0x43, 0x55, 0x44, 0x41, 0x5f, 0x50, 0x52, 0x45, 0x43, 0x5f, 0x53, 0x51, 0x52, 0x54
        /*001b*/ 	.byte	0x00
.L_1:


//--------------------- .nv.constant0.triton_poi_fused__native_batch_norm_legit_no_training_relu_9 --------------------------
	.section	.nv.constant0.triton_poi_fused__native_batch_norm_legit_no_training_relu_9,"a",@progbits
	.sectionflags	@""
	.align	4
.nv.constant0.triton_poi_fused__native_batch_norm_legit_no_training_relu_9:
	.zero		556
